//
// Generated by NVIDIA NVVM Compiler
//
// Compiler Build ID: CL-36424714
// Cuda compilation tools, release 13.0, V13.0.88
// Based on NVVM 20.0.0
//

.version 9.0
.target sm_100
.address_size 64

	// .globl	_Z19gpu_update_positionP8particlePfS1_S1_

.visible .entry _Z19gpu_update_positionP8particlePfS1_S1_(
	.param .u64 .ptr .align 1 _Z19gpu_update_positionP8particlePfS1_S1__param_0,
	.param .u64 .ptr .align 1 _Z19gpu_update_positionP8particlePfS1_S1__param_1,
	.param .u64 .ptr .align 1 _Z19gpu_update_positionP8particlePfS1_S1__param_2,
	.param .u64 .ptr .align 1 _Z19gpu_update_positionP8particlePfS1_S1__param_3
)
{
	.reg .b32 	%r<5>;
	.reg .b32 	%f<16>;
	.reg .b64 	%rd<15>;

	ld.param.u64 	%rd1, [_Z19gpu_update_positionP8particlePfS1_S1__param_0];
	ld.param.u64 	%rd2, [_Z19gpu_update_positionP8particlePfS1_S1__param_1];
	ld.param.u64 	%rd3, [_Z19gpu_update_positionP8particlePfS1_S1__param_2];
	ld.param.u64 	%rd4, [_Z19gpu_update_positionP8particlePfS1_S1__param_3];
	cvta.to.global.u64 	%rd5, %rd4;
	cvta.to.global.u64 	%rd6, %rd3;
	cvta.to.global.u64 	%rd7, %rd2;
	cvta.to.global.u64 	%rd8, %rd1;
	mov.u32 	%r1, %tid.x;
	mov.u32 	%r2, %ntid.x;
	mov.u32 	%r3, %ctaid.x;
	mad.lo.s32 	%r4, %r2, %r3, %r1;
	mul.wide.s32 	%rd9, %r4, 24;
	add.s64 	%rd10, %rd8, %rd9;
	ld.global.f32 	%f1, [%rd10+12];
	mul.wide.s32 	%rd11, %r4, 4;
	add.s64 	%rd12, %rd7, %rd11;
	ld.global.f32 	%f2, [%rd12];
	add.f32 	%f3, %f1, %f2;
	st.global.f32 	[%rd10+12], %f3;
	ld.global.f32 	%f4, [%rd10+16];
	add.s64 	%rd13, %rd6, %rd11;
	ld.global.f32 	%f5, [%rd13];
	add.f32 	%f6, %f4, %f5;
	st.global.f32 	[%rd10+16], %f6;
	ld.global.f32 	%f7, [%rd10+20];
	add.s64 	%rd14, %rd5, %rd11;
	ld.global.f32 	%f8, [%rd14];
	add.f32 	%f9, %f7, %f8;
	st.global.f32 	[%rd10+20], %f9;
	ld.global.f32 	%f10, [%rd10];
	add.f32 	%f11, %f10, %f3;
	st.global.f32 	[%rd10], %f11;
	ld.global.f32 	%f12, [%rd10+4];
	add.f32 	%f13, %f12, %f6;
	st.global.f32 	[%rd10+4], %f13;
	ld.global.f32 	%f14, [%rd10+8];
	add.f32 	%f15, %f14, %f9;
	st.global.f32 	[%rd10+8], %f15;
	ret;

}


// ===== COMPILED SASS (sm_100) =====

	.target	sm_100

	.elftype	@"ET_EXEC"


//--------------------- .note.nv.tkinfo           --------------------------
	.section	.note.nv.tkinfo,"",@"SHT_NOTE"
	.sectionflags	@"SHF_NOTE_NV_TKINFO"
	.tkinfo
        /*0018*/ 	.word	0x00000002
        /*0030*/ 	.string	""
        /*0030*/ 	.string	"ptxas"
        /*0030*/ 	.string	"Cuda compilation tools, release 13.0, V13.0.88"
        /*0030*/ 	.string	"Build cuda_13.0.r13.0/compiler.36424714_0"
        /*0030*/ 	.string	"-arch sm_100 -m 64 "



//--------------------- .note.nv.cuinfo           --------------------------
	.section	.note.nv.cuinfo,"",@"SHT_NOTE"
	.sectionflags	@"SHF_NOTE_NV_CUINFO"
        /*0018*/ 	.short	0x0002
        /*001a*/ 	.short	0x0064
        /*001c*/ 	.short	0x0082
	.zero		2


//--------------------- .nv.info                  --------------------------
	.section	.nv.info,"",@"SHT_CUDA_INFO"
	.align	4


	//----- nvinfo : EIATTR_REGCOUNT
	.align		4
        /*0000*/ 	.byte	0x04, 0x2f
        /*0002*/ 	.short	(.L_1 - .L_0)
	.align		4
.L_0:
        /*0004*/ 	.word	index@(_Z19gpu_update_positionP8particlePfS1_S1_)
        /*0008*/ 	.word	0x00000012


	//----- nvinfo : EIATTR_FRAME_SIZE
	.align		4
.L_1:
        /*000c*/ 	.byte	0x04, 0x11
        /*000e*/ 	.short	(.L_3 - .L_2)
	.align		4
.L_2:
        /*0010*/ 	.word	index@(_Z19gpu_update_positionP8particlePfS1_S1_)
        /*0014*/ 	.word	0x00000000


	//----- nvinfo : EIATTR_MIN_STACK_SIZE
	.align		4
.L_3:
        /*0018*/ 	.byte	0x04, 0x12
        /*001a*/ 	.short	(.L_5 - .L_4)
	.align		4
.L_4:
        /*001c*/ 	.word	index@(_Z19gpu_update_positionP8particlePfS1_S1_)
        /*0020*/ 	.word	0x00000000
.L_5:


//--------------------- .nv.compat                --------------------------
	.section	.nv.compat,"",@"SHT_CUDA_COMPAT_INFO"
	.align	4
        /*0000*/ 	.byte	0x02, 0x09, 0x00, 0x00, 0x02, 0x02, 0x01, 0x00, 0x02, 0x05, 0x05, 0x00, 0x03, 0x07, 0x01, 0x01
        /*0010*/ 	.byte	0x02, 0x03, 0x00, 0x00, 0x02, 0x06, 0x01, 0x00, 0x04, 0x0b, 0x08, 0x00, 0x09, 0x00, 0x00, 0x00
        /*0020*/ 	.byte	0x00, 0x00, 0x00, 0x00


//--------------------- .nv.info._Z19gpu_update_positionP8particlePfS1_S1_ --------------------------
	.section	.nv.info._Z19gpu_update_positionP8particlePfS1_S1_,"",@"SHT_CUDA_INFO"
	.sectionflags	@""
	.align	4


	//----- nvinfo : EIATTR_CUDA_API_VERSION
	.align		4
        /*0000*/ 	.byte	0x04, 0x37
        /*0002*/ 	.short	(.L_7 - .L_6)
.L_6:
        /*0004*/ 	.word	0x00000082


	//----- nvinfo : EIATTR_KPARAM_INFO
	.align		4
.L_7:
        /*0008*/ 	.byte	0x04, 0x17
        /*000a*/ 	.short	(.L_9 - .L_8)
.L_8:
        /*000c*/ 	.word	0x00000000
        /*0010*/ 	.short	0x0003
        /*0012*/ 	.short	0x0018
        /*0014*/ 	.byte	0x00, 0xf5, 0x21, 0x00


	//----- nvinfo : EIATTR_KPARAM_INFO
	.align		4
.L_9:
        /*0018*/ 	.byte	0x04, 0x17
        /*001a*/ 	.short	(.L_11 - .L_10)
.L_10:
        /*001c*/ 	.word	0x00000000
        /*0020*/ 	.short	0x0002
        /*0022*/ 	.short	0x0010
        /*0024*/ 	.byte	0x00, 0xf5, 0x21, 0x00


	//----- nvinfo : EIATTR_KPARAM_INFO
	.align		4
.L_11:
        /*0028*/ 	.byte	0x04, 0x17
        /*002a*/ 	.short	(.L_13 - .L_12)
.L_12:
        /*002c*/ 	.word	0x00000000
        /*0030*/ 	.short	0x0001
        /*0032*/ 	.short	0x0008
        /*0034*/ 	.byte	0x00, 0xf5, 0x21, 0x00


	//----- nvinfo : EIATTR_KPARAM_INFO
	.align		4
.L_13:
        /*0038*/ 	.byte	0x04, 0x17
        /*003a*/ 	.short	(.L_15 - .L_14)
.L_14:
        /*003c*/ 	.word	0x00000000
        /*0040*/ 	.short	0x0000
        /*0042*/ 	.short	0x0000
        /*0044*/ 	.byte	0x00, 0xf5, 0x21, 0x00


	//----- nvinfo : EIATTR_SPARSE_MMA_MASK
	.align		4
.L_15:
        /*0048*/ 	.byte	0x03, 0x50
        /*004a*/ 	.short	0x0000


	//----- nvinfo : EIATTR_MAXREG_COUNT
	.align		4
        /*004c*/ 	.byte	0x03, 0x1b
        /*004e*/ 	.short	0x00ff


	//----- nvinfo : EIATTR_MERCURY_ISA_VERSION
	.align		4
        /*0050*/ 	.byte	0x03, 0x5f
        /*0052*/ 	.short	0x0101


	//----- nvinfo : EIATTR_VRC_CTA_INIT_COUNT
	.align		4
        /*0054*/ 	.byte	0x02, 0x4a
	.zero		1
	.zero		1


	//----- nvinfo : EIATTR_EXIT_INSTR_OFFSETS
	.align		4
        /*0058*/ 	.byte	0x04, 0x1c
        /*005a*/ 	.short	(.L_17 - .L_16)


	//   ....[0]....
.L_16:
        /*005c*/ 	.word	0x00000230


	//----- nvinfo : EIATTR_CBANK_PARAM_SIZE
	.align		4
.L_17:
        /*0060*/ 	.byte	0x03, 0x19
        /*0062*/ 	.short	0x0020


	//----- nvinfo : EIATTR_PARAM_CBANK
	.align		4
        /*0064*/ 	.byte	0x04, 0x0a
        /*0066*/ 	.short	(.L_19 - .L_18)
	.align		4
.L_18:
        /*0068*/ 	.word	index@(.nv.constant0._Z19gpu_update_positionP8particlePfS1_S1_)
        /*006c*/ 	.short	0x0380
        /*006e*/ 	.short	0x0020


	//----- nvinfo : EIATTR_SW_WAR
	.align		4
.L_19:
        /*0070*/ 	.byte	0x04, 0x36
        /*0072*/ 	.short	(.L_21 - .L_20)
.L_20:
        /*0074*/ 	.word	0x00000008
.L_21:


//--------------------- .nv.callgraph             --------------------------
	.section	.nv.callgraph,"",@"SHT_CUDA_CALLGRAPH"
	.align	4
	.sectionentsize	8
	.align		4
        /*0000*/ 	.word	0x00000000
	.align		4
        /*0004*/ 	.word	0xffffffff
	.align		4
        /*0008*/ 	.word	0x00000000
	.align		4
        /*000c*/ 	.word	0xfffffffe
	.align		4
        /*0010*/ 	.word	0x00000000
	.align		4
        /*0014*/ 	.word	0xfffffffd
	.align		4
        /*0018*/ 	.word	0x00000000
	.align		4
        /*001c*/ 	.word	0xfffffffc


//--------------------- .text._Z19gpu_update_positionP8particlePfS1_S1_ --------------------------
	.section	.text._Z19gpu_update_positionP8particlePfS1_S1_,"ax",@progbits
	.align	128
        .global         _Z19gpu_update_positionP8particlePfS1_S1_
        .type           _Z19gpu_update_positionP8particlePfS1_S1_,@function
        .size           _Z19gpu_update_positionP8particlePfS1_S1_,(.L_x_1 - _Z19gpu_update_positionP8particlePfS1_S1_)
        .other          _Z19gpu_update_positionP8particlePfS1_S1_,@"STO_CUDA_ENTRY STV_DEFAULT"
_Z19gpu_update_positionP8particlePfS1_S1_:
.text._Z19gpu_update_positionP8particlePfS1_S1_:
[----:B------:R-:W-:Y:S01]  /*0000*/  LDC R1, c[0x0][0x37c] ;  /* 0x0000df00ff017b82 */ /* 0x000fe20000000800 */
[----:B------:R-:W0:Y:S07]  /*0010*/  S2R R11, SR_TID.X ;  /* 0x00000000000b7919 */ /* 0x000e2e0000002100 */
[----:B------:R-:W1:Y:S01]  /*0020*/  LDC.64 R4, c[0x0][0x388] ;  /* 0x0000e200ff047b82 */ /* 0x000e620000000a00 */
[----:B------:R-:W0:Y:S01]  /*0030*/  LDCU UR6, c[0x0][0x360] ;  /* 0x00006c00ff0677ac */ /* 0x000e220008000800 */
[----:B------:R-:W0:Y:S01]  /*0040*/  S2R R0, SR_CTAID.X ;  /* 0x0000000000007919 */ /* 0x000e220000002500 */
[----:B------:R-:W2:Y:S05]  /*0050*/  LDCU.64 UR4, c[0x0][0x358] ;  /* 0x00006b00ff0477ac */ /* 0x000eaa0008000a00 */
[----:B------:R-:W3:Y:S08]  /*0060*/  LDC.64 R2, c[0x0][0x380] ;  /* 0x0000e000ff027b82 */ /* 0x000ef00000000a00 */
[----:B------:R-:W4:Y:S08]  /*0070*/  LDC.64 R6, c[0x0][0x390] ;  /* 0x0000e400ff067b82 */ /* 0x000f300000000a00 */
[----:B------:R-:W5:Y:S01]  /*0080*/  LDC.64 R8, c[0x0][0x398] ;  /* 0x0000e600ff087b82 */ /* 0x000f620000000a00 */
[----:B0-----:R-:W-:-:S04]  /*0090*/  IMAD R11, R0, UR6, R11 ;  /* 0x00000006000b7c24 */ /* 0x001fc8000f8e020b */
[----:B-1----:R-:W-:-:S04]  /*00a0*/  IMAD.WIDE R4, R11, 0x4, R4 ;  /* 0x000000040b047825 */ /* 0x002fc800078e0204 */
[C---:B---3--:R-:W-:Y:S02]  /*00b0*/  IMAD.WIDE R2, R11.reuse, 0x18, R2 ;  /* 0x000000180b027825 */ /* 0x048fe400078e0202 */
[----:B--2---:R-:W2:Y:S04]  /*00c0*/  LDG.E R5, desc[UR4][R4.64] ;  /* 0x0000000404057981 */ /* 0x004ea8000c1e1900 */
[----:B------:R-:W2:Y:S01]  /*00d0*/  LDG.E R0, desc[UR4][R2.64+0xc] ;  /* 0x00000c0402007981 */ /* 0x000ea2000c1e1900 */
[----:B----4-:R-:W-:-:S03]  /*00e0*/  IMAD.WIDE R6, R11, 0x4, R6 ;  /* 0x000000040b067825 */ /* 0x010fc600078e0206 */
[----:B------:R-:W3:Y:S01]  /*00f0*/  LDG.E R10, desc[UR4][R2.64+0x4] ;  /* 0x00000404020a7981 */ /* 0x000ee2000c1e1900 */
[----:B-----5:R-:W-:-:S03]  /*0100*/  IMAD.WIDE R8, R11, 0x4, R8 ;  /* 0x000000040b087825 */ /* 0x020fc600078e0208 */
[----:B------:R-:W4:Y:S04]  /*0110*/  LDG.E R4, desc[UR4][R2.64] ;  /* 0x0000000402047981 */ /* 0x000f28000c1e1900 */
[----:B------:R-:W5:Y:S01]  /*0120*/  LDG.E R12, desc[UR4][R2.64+0x8] ;  /* 0x00000804020c7981 */ /* 0x000f62000c1e1900 */
[----:B--2---:R-:W-:-:S03]  /*0130*/  FADD R13, R0, R5 ;  /* 0x00000005000d7221 */ /* 0x004fc60000000000 */
[----:B------:R-:W2:Y:S04]  /*0140*/  LDG.E R0, desc[UR4][R2.64+0x10] ;  /* 0x0000100402007981 */ /* 0x000ea8000c1e1900 */
[----:B------:R4:W-:Y:S04]  /*0150*/  STG.E desc[UR4][R2.64+0xc], R13 ;  /* 0x00000c0d02007986 */ /* 0x0009e8000c101904 */
[----:B------:R-:W2:Y:S02]  /*0160*/  LDG.E R7, desc[UR4][R6.64] ;  /* 0x0000000406077981 */ /* 0x000ea4000c1e1900 */
[----:B--2---:R-:W-:-:S02]  /*0170*/  FADD R15, R0, R7 ;  /* 0x00000007000f7221 */ /* 0x004fc40000000000 */
[----:B------:R-:W2:Y:S04]  /*0180*/  LDG.E R0, desc[UR4][R2.64+0x14] ;  /* 0x0000140402007981 */ /* 0x000ea8000c1e1900 */
[----:B------:R-:W-:Y:S04]  /*0190*/  STG.E desc[UR4][R2.64+0x10], R15 ;  /* 0x0000100f02007986 */ /* 0x000fe8000c101904 */
[----:B------:R-:W2:Y:S01]  /*01a0*/  LDG.E R9, desc[UR4][R8.64] ;  /* 0x0000000408097981 */ /* 0x000ea2000c1e1900 */
[----:B----4-:R-:W-:Y:S01]  /*01b0*/  FADD R13, R13, R4 ;  /* 0x000000040d0d7221 */ /* 0x010fe20000000000 */
[----:B---3--:R-:W-:-:S04]  /*01c0*/  FADD R7, R15, R10 ;  /* 0x0000000a0f077221 */ /* 0x008fc80000000000 */
[----:B------:R-:W-:Y:S04]  /*01d0*/  STG.E desc[UR4][R2.64], R13 ;  /* 0x0000000d02007986 */ /* 0x000fe8000c101904 */
[----:B------:R-:W-:Y:S01]  /*01e0*/  STG.E desc[UR4][R2.64+0x4], R7 ;  /* 0x0000040702007986 */ /* 0x000fe2000c101904 */
[----:B--2---:R-:W-:-:S04]  /*01f0*/  FADD R5, R0, R9 ;  /* 0x0000000900057221 */ /* 0x004fc80000000000 */
[----:B-----5:R-:W-:Y:S01]  /*0200*/  FADD R11, R5, R12 ;  /* 0x0000000c050b7221 */ /* 0x020fe20000000000 */
[----:B------:R-:W-:Y:S04]  /*0210*/  STG.E desc[UR4][R2.64+0x14], R5 ;  /* 0x0000140502007986 */ /* 0x000fe8000c101904 */
[----:B------:R-:W-:Y:S01]  /*0220*/  STG.E desc[UR4][R2.64+0x8], R11 ;  /* 0x0000080b02007986 */ /* 0x000fe2000c101904 */
[----:B------:R-:W-:Y:S05]  /*0230*/  EXIT ;  /* 0x000000000000794d */ /* 0x000fea0003800000 */
.L_x_0:
[----:B------:R-:W-:-:S00]  /*0240*/  BRA `(.L_x_0) ;  /* 0xfffffffc00fc7947 */ /* 0x000fc0000383ffff */
[----:B------:R-:W-:-:S00]  /*0250*/  NOP ;  /* 0x0000000000007918 */ /* 0x000fc00000000000 */
        /* <DEDUP_REMOVED lines=10> */
.L_x_1:


//--------------------- .nv.shared.reserved.0     --------------------------
	.section	.nv.shared.reserved.0,"aw",@nobits
	.weak		__nv_reservedSMEM_offset_0_alias
	.size		__nv_reservedSMEM_offset_0_alias, 0, 64
	.other		__nv_reservedSMEM_offset_0_alias,@"STO_CUDA_RESERVED_SHARED STV_DEFAULT"
__nv_reservedSMEM_offset_0_alias:
	.zero		0
	.zero		64


//--------------------- .nv.constant0._Z19gpu_update_positionP8particlePfS1_S1_ --------------------------
	.section	.nv.constant0._Z19gpu_update_positionP8particlePfS1_S1_,"a",@progbits
	.sectionflags	@""
	.align	4
.nv.constant0._Z19gpu_update_positionP8particlePfS1_S1_:
	.zero		928


//--------------------- SYMBOLS --------------------------

	.type		.nv.reservedSmem.offset0,@object
	.size		.nv.reservedSmem.offset0,0x4
